//
// Generated by NVIDIA NVVM Compiler
//
// Compiler Build ID: CL-36424714
// Cuda compilation tools, release 13.0, V13.0.88
// Based on NVVM 20.0.0
//

.version 9.0
.target sm_100
.address_size 64

	// .globl	_Z6kernelPiS_S_
.extern .func  (.param .b32 func_retval0) vprintf
(
	.param .b64 vprintf_param_0,
	.param .b64 vprintf_param_1
)
;
.global .align 1 .b8 $str[9] = {37, 100, 32, 45, 32, 37, 100, 10};

.visible .entry _Z6kernelPiS_S_(
	.param .u64 .ptr .align 1 _Z6kernelPiS_S__param_0,
	.param .u64 .ptr .align 1 _Z6kernelPiS_S__param_1,
	.param .u64 .ptr .align 1 _Z6kernelPiS_S__param_2
)
{
	.local .align 16 .b8 	__local_depot0[16];
	.reg .b64 	%SP;
	.reg .b64 	%SPL;
	.reg .pred 	%p<5>;
	.reg .b32 	%r<19>;
	.reg .b32 	%f<2>;
	.reg .b64 	%rd<12>;
	.reg .b64 	%fd<5>;

	mov.u64 	%SPL, __local_depot0;
	cvta.local.u64 	%SP, %SPL;
	ld.param.u64 	%rd1, [_Z6kernelPiS_S__param_0];
	ld.param.u64 	%rd2, [_Z6kernelPiS_S__param_1];
	mov.u32 	%r1, %ctaid.x;
	mov.u32 	%r2, %ctaid.y;
	mov.u32 	%r7, %nctaid.x;
	mad.lo.s32 	%r8, %r2, %r7, %r1;
	mov.u32 	%r3, %tid.x;
	mov.u32 	%r4, %tid.y;
	mov.u32 	%r9, %ntid.x;
	mad.lo.s32 	%r5, %r4, %r9, %r3;
	mov.u32 	%r10, %ntid.y;
	mul.lo.s32 	%r11, %r10, %r9;
	mad.lo.s32 	%r6, %r11, %r8, %r5;
	setp.gt.s32 	%p1, %r6, 9;
	mov.f64 	%fd4, 0d0000000000000000;
	@%p1 bra 	$L__BB0_2;
	cvta.to.global.u64 	%rd3, %rd1;
	cvta.to.global.u64 	%rd4, %rd2;
	mul.wide.s32 	%rd5, %r6, 4;
	add.s64 	%rd6, %rd3, %rd5;
	ld.global.u32 	%r12, [%rd6];
	add.s64 	%rd7, %rd4, %rd5;
	ld.global.u32 	%r13, [%rd7];
	mul.lo.s32 	%r14, %r13, %r12;
	cvt.rn.f32.s32 	%f1, %r14;
	cvt.f64.f32 	%fd4, %f1;
$L__BB0_2:
	or.b32  	%r15, %r1, %r2;
	setp.ne.s32 	%p2, %r3, 1;
	or.b32  	%r16, %r15, %r4;
	setp.ne.s32 	%p3, %r16, 0;
	or.pred  	%p4, %p2, %p3;
	@%p4 bra 	$L__BB0_4;
	add.u64 	%rd8, %SP, 0;
	add.u64 	%rd9, %SPL, 0;
	st.local.u32 	[%rd9], %r5;
	st.local.f64 	[%rd9+8], %fd4;
	mov.u64 	%rd10, $str;
	cvta.global.u64 	%rd11, %rd10;
	{ // callseq 0, 0
	.param .b64 param0;
	st.param.b64 	[param0], %rd11;
	.param .b64 param1;
	st.param.b64 	[param1], %rd8;
	.param .b32 retval0;
	call.uni (retval0), 
	vprintf, 
	(
	param0, 
	param1
	);
	ld.param.b32 	%r17, [retval0];
	} // callseq 0
$L__BB0_4:
	bar.sync 	0;
	ret;

}


// ===== COMPILED SASS (sm_100) =====

	.target	sm_100

	.elftype	@"ET_EXEC"


//--------------------- .note.nv.tkinfo           --------------------------
	.section	.note.nv.tkinfo,"",@"SHT_NOTE"
	.sectionflags	@"SHF_NOTE_NV_TKINFO"
	.tkinfo
        /*0018*/ 	.word	0x00000002
        /*0030*/ 	.string	""
        /*0030*/ 	.string	"ptxas"
        /*0030*/ 	.string	"Cuda compilation tools, release 13.0, V13.0.88"
        /*0030*/ 	.string	"Build cuda_13.0.r13.0/compiler.36424714_0"
        /*0030*/ 	.string	"-arch sm_100 -m 64 "



//--------------------- .note.nv.cuinfo           --------------------------
	.section	.note.nv.cuinfo,"",@"SHT_NOTE"
	.sectionflags	@"SHF_NOTE_NV_CUINFO"
        /*0018*/ 	.short	0x0002
        /*001a*/ 	.short	0x0064
        /*001c*/ 	.short	0x0082
	.zero		2


//--------------------- .nv.info                  --------------------------
	.section	.nv.info,"",@"SHT_CUDA_INFO"
	.align	4


	//----- nvinfo : EIATTR_REGCOUNT
	.align		4
        /*0000*/ 	.byte	0x04, 0x2f
        /*0002*/ 	.short	(.L_2 - .L_1)
	.align		4
.L_1:
        /*0004*/ 	.word	index@(_Z6kernelPiS_S_)
        /*0008*/ 	.word	0x00000018


	//----- nvinfo : EIATTR_FRAME_SIZE
	.align		4
.L_2:
        /*000c*/ 	.byte	0x04, 0x11
        /*000e*/ 	.short	(.L_4 - .L_3)
	.align		4
.L_3:
        /*0010*/ 	.word	index@(_Z6kernelPiS_S_)
        /*0014*/ 	.word	0x00000010


	//----- nvinfo : EIATTR_MIN_STACK_SIZE
	.align		4
.L_4:
        /*0018*/ 	.byte	0x04, 0x12
        /*001a*/ 	.short	(.L_6 - .L_5)
	.align		4
.L_5:
        /*001c*/ 	.word	index@(_Z6kernelPiS_S_)
        /*0020*/ 	.word	0x00000010
.L_6:


//--------------------- .nv.compat                --------------------------
	.section	.nv.compat,"",@"SHT_CUDA_COMPAT_INFO"
	.align	4
        /*0000*/ 	.byte	0x02, 0x09, 0x00, 0x00, 0x02, 0x02, 0x01, 0x00, 0x02, 0x05, 0x05, 0x00, 0x03, 0x07, 0x01, 0x01
        /*0010*/ 	.byte	0x02, 0x03, 0x00, 0x00, 0x02, 0x06, 0x01, 0x00, 0x04, 0x0b, 0x08, 0x00, 0x09, 0x00, 0x00, 0x00
        /*0020*/ 	.byte	0x00, 0x00, 0x00, 0x00


//--------------------- .nv.info._Z6kernelPiS_S_  --------------------------
	.section	.nv.info._Z6kernelPiS_S_,"",@"SHT_CUDA_INFO"
	.sectionflags	@""
	.align	4


	//----- nvinfo : EIATTR_CUDA_API_VERSION
	.align		4
        /*0000*/ 	.byte	0x04, 0x37
        /*0002*/ 	.short	(.L_8 - .L_7)
.L_7:
        /*0004*/ 	.word	0x00000082


	//----- nvinfo : EIATTR_KPARAM_INFO
	.align		4
.L_8:
        /*0008*/ 	.byte	0x04, 0x17
        /*000a*/ 	.short	(.L_10 - .L_9)
.L_9:
        /*000c*/ 	.word	0x00000000
        /*0010*/ 	.short	0x0002
        /*0012*/ 	.short	0x0010
        /*0014*/ 	.byte	0x00, 0xf5, 0x21, 0x00


	//----- nvinfo : EIATTR_KPARAM_INFO
	.align		4
.L_10:
        /*0018*/ 	.byte	0x04, 0x17
        /*001a*/ 	.short	(.L_12 - .L_11)
.L_11:
        /*001c*/ 	.word	0x00000000
        /*0020*/ 	.short	0x0001
        /*0022*/ 	.short	0x0008
        /*0024*/ 	.byte	0x00, 0xf5, 0x21, 0x00


	//----- nvinfo : EIATTR_KPARAM_INFO
	.align		4
.L_12:
        /*0028*/ 	.byte	0x04, 0x17
        /*002a*/ 	.short	(.L_14 - .L_13)
.L_13:
        /*002c*/ 	.word	0x00000000
        /*0030*/ 	.short	0x0000
        /*0032*/ 	.short	0x0000
        /*0034*/ 	.byte	0x00, 0xf5, 0x21, 0x00


	//----- nvinfo : EIATTR_SPARSE_MMA_MASK
	.align		4
.L_14:
        /*0038*/ 	.byte	0x03, 0x50
        /*003a*/ 	.short	0x0000


	//----- nvinfo : EIATTR_MAXREG_COUNT
	.align		4
        /*003c*/ 	.byte	0x03, 0x1b
        /*003e*/ 	.short	0x00ff


	//----- nvinfo : EIATTR_NUM_BARRIERS
	.align		4
        /*0040*/ 	.byte	0x02, 0x4c
        /*0042*/ 	.byte	0x01
	.zero		1


	//----- nvinfo : EIATTR_EXTERNS
	.align		4
        /*0044*/ 	.byte	0x04, 0x0f
        /*0046*/ 	.short	(.L_16 - .L_15)


	//   ....[0]....
	.align		4
.L_15:
        /*0048*/ 	.word	index@(vprintf)


	//----- nvinfo : EIATTR_MERCURY_ISA_VERSION
	.align		4
.L_16:
        /*004c*/ 	.byte	0x03, 0x5f
        /*004e*/ 	.short	0x0101


	//----- nvinfo : EIATTR_VRC_CTA_INIT_COUNT
	.align		4
        /*0050*/ 	.byte	0x02, 0x4a
	.zero		1
	.zero		1


	//----- nvinfo : EIATTR_SYSCALL_OFFSETS
	.align		4
        /*0054*/ 	.byte	0x04, 0x46
        /*0056*/ 	.short	(.L_18 - .L_17)


	//   ....[0]....
.L_17:
        /*0058*/ 	.word	0x00000280


	//----- nvinfo : EIATTR_EXIT_INSTR_OFFSETS
	.align		4
.L_18:
        /*005c*/ 	.byte	0x04, 0x1c
        /*005e*/ 	.short	(.L_20 - .L_19)


	//   ....[0]....
.L_19:
        /*0060*/ 	.word	0x000002b0


	//----- nvinfo : EIATTR_CRS_STACK_SIZE
	.align		4
.L_20:
        /*0064*/ 	.byte	0x04, 0x1e
        /*0066*/ 	.short	(.L_22 - .L_21)
.L_21:
        /*0068*/ 	.word	0x00000000


	//----- nvinfo : EIATTR_CBANK_PARAM_SIZE
	.align		4
.L_22:
        /*006c*/ 	.byte	0x03, 0x19
        /*006e*/ 	.short	0x0018


	//----- nvinfo : EIATTR_PARAM_CBANK
	.align		4
        /*0070*/ 	.byte	0x04, 0x0a
        /*0072*/ 	.short	(.L_24 - .L_23)
	.align		4
.L_23:
        /*0074*/ 	.word	index@(.nv.constant0._Z6kernelPiS_S_)
        /*0078*/ 	.short	0x0380
        /*007a*/ 	.short	0x0018


	//----- nvinfo : EIATTR_SW_WAR
	.align		4
.L_24:
        /*007c*/ 	.byte	0x04, 0x36
        /*007e*/ 	.short	(.L_26 - .L_25)
.L_25:
        /*0080*/ 	.word	0x00000008
.L_26:


//--------------------- .nv.callgraph             --------------------------
	.section	.nv.callgraph,"",@"SHT_CUDA_CALLGRAPH"
	.align	4
	.sectionentsize	8
	.align		4
        /*0000*/ 	.word	0x00000000
	.align		4
        /*0004*/ 	.word	0xffffffff
	.align		4
        /*0008*/ 	.word	index@(_Z6kernelPiS_S_)
	.align		4
        /*000c*/ 	.word	index@(vprintf)
	.align		4
        /*0010*/ 	.word	0x00000000
	.align		4
        /*0014*/ 	.word	0xfffffffe
	.align		4
        /*0018*/ 	.word	0x00000000
	.align		4
        /*001c*/ 	.word	0xfffffffd
	.align		4
        /*0020*/ 	.word	0x00000000
	.align		4
        /*0024*/ 	.word	0xfffffffc


//--------------------- .nv.constant4             --------------------------
	.section	.nv.constant4,"a",@progbits
	.align	8
	.align		8
.nv.constant4:
        /*0000*/ 	.dword	vprintf
	.align		8
        /*0008*/ 	.dword	$str


//--------------------- .text._Z6kernelPiS_S_     --------------------------
	.section	.text._Z6kernelPiS_S_,"ax",@progbits
	.align	128
        .global         _Z6kernelPiS_S_
        .type           _Z6kernelPiS_S_,@function
        .size           _Z6kernelPiS_S_,(.L_x_2 - _Z6kernelPiS_S_)
        .other          _Z6kernelPiS_S_,@"STO_CUDA_ENTRY STV_DEFAULT"
_Z6kernelPiS_S_:
.text._Z6kernelPiS_S_:
[----:B------:R-:W0:Y:S01]  /*0000*/  LDC R1, c[0x0][0x37c] ;  /* 0x0000df00ff017b82 */ /* 0x000e220000000800 */
[----:B------:R-:W1:Y:S01]  /*0010*/  S2R R7, SR_CTAID.Y ;  /* 0x0000000000077919 */ /* 0x000e620000002600 */
[----:B------:R-:W2:Y:S06]  /*0020*/  LDCU UR6, c[0x0][0x2fc] ;  /* 0x00005f80ff0677ac */ /* 0x000eac0008000800 */
[----:B------:R-:W1:Y:S01]  /*0030*/  S2UR UR7, SR_CTAID.X ;  /* 0x00000000000779c3 */ /* 0x000e620000002500 */
[----:B0-----:R-:W-:Y:S01]  /*0040*/  VIADD R1, R1, 0xfffffff0 ;  /* 0xfffffff001017836 */ /* 0x001fe20000000000 */
[----:B------:R-:W0:Y:S01]  /*0050*/  S2R R12, SR_TID.Y ;  /* 0x00000000000c7919 */ /* 0x000e220000002200 */
[----:B------:R-:W0:Y:S05]  /*0060*/  S2R R11, SR_TID.X ;  /* 0x00000000000b7919 */ /* 0x000e2a0000002100 */
[----:B------:R-:W1:Y:S01]  /*0070*/  LDC R0, c[0x0][0x370] ;  /* 0x0000dc00ff007b82 */ /* 0x000e620000000800 */
[----:B------:R-:W3:Y:S01]  /*0080*/  LDCU UR5, c[0x0][0x360] ;  /* 0x00006c00ff0577ac */ /* 0x000ee20008000800 */
[----:B------:R-:W3:Y:S06]  /*0090*/  LDCU UR4, c[0x0][0x364] ;  /* 0x00006c80ff0477ac */ /* 0x000eec0008000800 */
[----:B------:R-:W4:Y:S08]  /*00a0*/  LDC.64 R4, c[0x0][0x380] ;  /* 0x0000e000ff047b82 */ /* 0x000f300000000a00 */
[----:B------:R-:W5:Y:S01]  /*00b0*/  LDC.64 R8, c[0x0][0x388] ;  /* 0x0000e200ff087b82 */ /* 0x000f620000000a00 */
[----:B---3--:R-:W-:Y:S01]  /*00c0*/  UIMAD UR4, UR5, UR4, URZ ;  /* 0x00000004050472a4 */ /* 0x008fe2000f8e02ff */
[----:B-1----:R-:W-:-:S02]  /*00d0*/  IMAD R3, R7, R0, UR7 ;  /* 0x0000000707037e24 */ /* 0x002fc4000f8e0200 */
[----:B0-----:R-:W-:-:S04]  /*00e0*/  IMAD R0, R12, UR5, R11 ;  /* 0x000000050c007c24 */ /* 0x001fc8000f8e020b */
[----:B------:R-:W-:-:S04]  /*00f0*/  IMAD R3, R3, UR4, R0 ;  /* 0x0000000403037c24 */ /* 0x000fc8000f8e0200 */
[----:B------:R-:W0:Y:S01]  /*0100*/  LDCU.64 UR4, c[0x0][0x358] ;  /* 0x00006b00ff0477ac */ /* 0x000e220008000a00 */
[----:B------:R-:W-:-:S13]  /*0110*/  ISETP.GT.AND P1, PT, R3, 0x9, PT ;  /* 0x000000090300780c */ /* 0x000fda0003f24270 */
[----:B----4-:R-:W-:-:S04]  /*0120*/  @!P1 IMAD.WIDE R4, R3, 0x4, R4 ;  /* 0x0000000403049825 */ /* 0x010fc800078e0204 */
[----:B-----5:R-:W-:Y:S02]  /*0130*/  @!P1 IMAD.WIDE R8, R3, 0x4, R8 ;  /* 0x0000000403089825 */ /* 0x020fe400078e0208 */
[----:B0-----:R-:W3:Y:S04]  /*0140*/  @!P1 LDG.E R4, desc[UR4][R4.64] ;  /* 0x0000000404049981 */ /* 0x001ee8000c1e1900 */
[----:B------:R-:W3:Y:S01]  /*0150*/  @!P1 LDG.E R9, desc[UR4][R8.64] ;  /* 0x0000000408099981 */ /* 0x000ee2000c1e1900 */
[----:B------:R-:W0:Y:S01]  /*0160*/  LDCU UR4, c[0x0][0x2f8] ;  /* 0x00005f00ff0477ac */ /* 0x000e220008000800 */
[----:B------:R-:W-:Y:S02]  /*0170*/  LOP3.LUT P0, RZ, R12, UR7, R7, 0xfe, !PT ;  /* 0x000000070cff7c12 */ /* 0x000fe4000f80fe07 */
[----:B------:R-:W-:-:S02]  /*0180*/  CS2R R2, SRZ ;  /* 0x0000000000027805 */ /* 0x000fc4000001ff00 */
[----:B------:R-:W-:Y:S01]  /*0190*/  ISETP.NE.OR P0, PT, R11, 0x1, P0 ;  /* 0x000000010b00780c */ /* 0x000fe20000705670 */
[----:B---3--:R-:W-:-:S05]  /*01a0*/  @!P1 IMAD R6, R4, R9, RZ ;  /* 0x0000000904069224 */ /* 0x008fca00078e02ff */
[----:B------:R-:W-:-:S04]  /*01b0*/  @!P1 I2FP.F32.S32 R10, R6 ;  /* 0x00000006000a9245 */ /* 0x000fc80000201400 */
[----:B------:R1:W3:Y:S01]  /*01c0*/  @!P1 F2F.F64.F32 R2, R10 ;  /* 0x0000000a00029310 */ /* 0x0002e20000201800 */
[----:B0-----:R-:W-:-:S05]  /*01d0*/  IADD3 R6, P1, PT, R1, UR4, RZ ;  /* 0x0000000401067c10 */ /* 0x001fca000ff3e0ff */
[----:B--2---:R-:W-:Y:S01]  /*01e0*/  IMAD.X R7, RZ, RZ, UR6, P1 ;  /* 0x00000006ff077e24 */ /* 0x004fe200088e06ff */
[----:B------:R-:W-:Y:S07]  /*01f0*/  @P0 BRA `(.L_x_0) ;  /* 0x0000000000240947 */ /* 0x000fee0003800000 */
[----:B------:R-:W-:Y:S01]  /*0200*/  MOV R8, 0x0 ;  /* 0x0000000000087802 */ /* 0x000fe20000000f00 */
[----:B---3--:R0:W-:Y:S01]  /*0210*/  STL.64 [R1+0x8], R2 ;  /* 0x0000080201007387 */ /* 0x0081e20000100a00 */
[----:B------:R-:W2:Y:S03]  /*0220*/  LDCU.64 UR4, c[0x4][0x8] ;  /* 0x01000100ff0477ac */ /* 0x000ea60008000a00 */
[----:B------:R0:W-:Y:S01]  /*0230*/  STL [R1], R0 ;  /* 0x0000000001007387 */ /* 0x0001e20000100800 */
[----:B------:R-:W3:Y:S01]  /*0240*/  LDC.64 R8, c[0x4][R8] ;  /* 0x0100000008087b82 */ /* 0x000ee20000000a00 */
[----:B--2---:R-:W-:Y:S01]  /*0250*/  MOV R4, UR4 ;  /* 0x0000000400047c02 */ /* 0x004fe20008000f00 */
[----:B0-----:R-:W-:-:S07]  /*0260*/  IMAD.U32 R5, RZ, RZ, UR5 ;  /* 0x00000005ff057e24 */ /* 0x001fce000f8e00ff */
[----:B------:R-:W-:-:S07]  /*0270*/  LEPC R20, `(.L_x_0) ;  /* 0x000000001014794e */ /* 0x000fce0000000000 */
[----:B-1-3--:R-:W-:Y:S05]  /*0280*/  CALL.ABS.NOINC R8 ;  /* 0x0000000008007343 */ /* 0x00afea0003c00000 */
.L_x_0:
[----:B------:R-:W-:Y:S05]  /*0290*/  WARPSYNC.ALL ;  /* 0x0000000000007948 */ /* 0x000fea0003800000 */
[----:B------:R-:W-:Y:S06]  /*02a0*/  BAR.SYNC.DEFER_BLOCKING 0x0 ;  /* 0x0000000000007b1d */ /* 0x000fec0000010000 */
[----:B------:R-:W-:Y:S05]  /*02b0*/  EXIT ;  /* 0x000000000000794d */ /* 0x000fea0003800000 */
.L_x_1:
[----:B------:R-:W-:-:S00]  /*02c0*/  BRA `(.L_x_1) ;  /* 0xfffffffc00fc7947 */ /* 0x000fc0000383ffff */
[----:B------:R-:W-:-:S00]  /*02d0*/  NOP ;  /* 0x0000000000007918 */ /* 0x000fc00000000000 */
        /* <DEDUP_REMOVED lines=10> */
.L_x_2:


//--------------------- .nv.global.init           --------------------------
	.section	.nv.global.init,"aw",@progbits
.nv.global.init:
	.type		$str,@object
	.size		$str,(.L_0 - $str)
$str:
        /*0000*/ 	.byte	0x25, 0x64, 0x20, 0x2d, 0x20, 0x25, 0x64, 0x0a, 0x00
.L_0:


//--------------------- .nv.shared.reserved.0     --------------------------
	.section	.nv.shared.reserved.0,"aw",@nobits
	.weak		__nv_reservedSMEM_offset_0_alias
	.size		__nv_reservedSMEM_offset_0_alias, 0, 64
	.other		__nv_reservedSMEM_offset_0_alias,@"STO_CUDA_RESERVED_SHARED STV_DEFAULT"
__nv_reservedSMEM_offset_0_alias:
	.zero		0
	.zero		64


//--------------------- .nv.constant0._Z6kernelPiS_S_ --------------------------
	.section	.nv.constant0._Z6kernelPiS_S_,"a",@progbits
	.sectionflags	@""
	.align	4
.nv.constant0._Z6kernelPiS_S_:
	.zero		920


//--------------------- SYMBOLS --------------------------

	.type		.nv.reservedSmem.offset0,@object
	.size		.nv.reservedSmem.offset0,0x4
	.type		vprintf,@function
